//
// Generated by NVIDIA NVVM Compiler
//
// Compiler Build ID: CL-36424714
// Cuda compilation tools, release 13.0, V13.0.88
// Based on NVVM 20.0.0
//

.version 9.0
.target sm_100
.address_size 64

	// .globl	_Z25compute_cosine_similarityPfS_S_ii

.visible .entry _Z25compute_cosine_similarityPfS_S_ii(
	.param .u64 .ptr .align 1 _Z25compute_cosine_similarityPfS_S_ii_param_0,
	.param .u64 .ptr .align 1 _Z25compute_cosine_similarityPfS_S_ii_param_1,
	.param .u64 .ptr .align 1 _Z25compute_cosine_similarityPfS_S_ii_param_2,
	.param .u32 _Z25compute_cosine_similarityPfS_S_ii_param_3,
	.param .u32 _Z25compute_cosine_similarityPfS_S_ii_param_4
)
{
	.reg .pred 	%p<14>;
	.reg .b32 	%r<32>;
	.reg .b32 	%f<135>;
	.reg .b64 	%rd<30>;

	ld.param.u64 	%rd8, [_Z25compute_cosine_similarityPfS_S_ii_param_0];
	ld.param.u64 	%rd9, [_Z25compute_cosine_similarityPfS_S_ii_param_1];
	ld.param.u64 	%rd10, [_Z25compute_cosine_similarityPfS_S_ii_param_2];
	ld.param.u32 	%r17, [_Z25compute_cosine_similarityPfS_S_ii_param_3];
	ld.param.u32 	%r16, [_Z25compute_cosine_similarityPfS_S_ii_param_4];
	cvta.to.global.u64 	%rd1, %rd9;
	cvta.to.global.u64 	%rd2, %rd8;
	cvta.to.global.u64 	%rd3, %rd10;
	mov.u32 	%r18, %ctaid.x;
	mov.u32 	%r19, %ntid.x;
	mov.u32 	%r20, %tid.x;
	mad.lo.s32 	%r1, %r18, %r19, %r20;
	setp.ge.s32 	%p1, %r1, %r17;
	@%p1 bra 	$L__BB0_16;
	setp.lt.s32 	%p2, %r16, 1;
	mov.f32 	%f132, 0f00000000;
	mov.f32 	%f133, %f132;
	mov.f32 	%f134, %f132;
	@%p2 bra 	$L__BB0_13;
	mul.lo.s32 	%r2, %r16, %r1;
	and.b32  	%r3, %r16, 7;
	setp.lt.u32 	%p3, %r16, 8;
	mov.f32 	%f134, 0f00000000;
	mov.b32 	%r30, 0;
	mov.f32 	%f133, %f134;
	mov.f32 	%f132, %f134;
	@%p3 bra 	$L__BB0_5;
	and.b32  	%r30, %r16, 2147483640;
	neg.s32 	%r28, %r30;
	add.s64 	%rd4, %rd2, 16;
	add.s64 	%rd29, %rd1, 16;
	mov.f32 	%f134, 0f00000000;
	mov.u32 	%r27, %r2;
$L__BB0_4:
	.pragma "nounroll";
	mul.wide.s32 	%rd11, %r27, 4;
	add.s64 	%rd12, %rd4, %rd11;
	ld.global.f32 	%f43, [%rd12+-16];
	ld.global.f32 	%f44, [%rd29+-16];
	fma.rn.f32 	%f45, %f43, %f44, %f132;
	fma.rn.f32 	%f46, %f43, %f43, %f133;
	fma.rn.f32 	%f47, %f44, %f44, %f134;
	ld.global.f32 	%f48, [%rd12+-12];
	ld.global.f32 	%f49, [%rd29+-12];
	fma.rn.f32 	%f50, %f48, %f49, %f45;
	fma.rn.f32 	%f51, %f48, %f48, %f46;
	fma.rn.f32 	%f52, %f49, %f49, %f47;
	ld.global.f32 	%f53, [%rd12+-8];
	ld.global.f32 	%f54, [%rd29+-8];
	fma.rn.f32 	%f55, %f53, %f54, %f50;
	fma.rn.f32 	%f56, %f53, %f53, %f51;
	fma.rn.f32 	%f57, %f54, %f54, %f52;
	ld.global.f32 	%f58, [%rd12+-4];
	ld.global.f32 	%f59, [%rd29+-4];
	fma.rn.f32 	%f60, %f58, %f59, %f55;
	fma.rn.f32 	%f61, %f58, %f58, %f56;
	fma.rn.f32 	%f62, %f59, %f59, %f57;
	ld.global.f32 	%f63, [%rd12];
	ld.global.f32 	%f64, [%rd29];
	fma.rn.f32 	%f65, %f63, %f64, %f60;
	fma.rn.f32 	%f66, %f63, %f63, %f61;
	fma.rn.f32 	%f67, %f64, %f64, %f62;
	ld.global.f32 	%f68, [%rd12+4];
	ld.global.f32 	%f69, [%rd29+4];
	fma.rn.f32 	%f70, %f68, %f69, %f65;
	fma.rn.f32 	%f71, %f68, %f68, %f66;
	fma.rn.f32 	%f72, %f69, %f69, %f67;
	ld.global.f32 	%f73, [%rd12+8];
	ld.global.f32 	%f74, [%rd29+8];
	fma.rn.f32 	%f75, %f73, %f74, %f70;
	fma.rn.f32 	%f76, %f73, %f73, %f71;
	fma.rn.f32 	%f77, %f74, %f74, %f72;
	ld.global.f32 	%f78, [%rd12+12];
	ld.global.f32 	%f79, [%rd29+12];
	fma.rn.f32 	%f132, %f78, %f79, %f75;
	fma.rn.f32 	%f133, %f78, %f78, %f76;
	fma.rn.f32 	%f134, %f79, %f79, %f77;
	add.s32 	%r28, %r28, 8;
	add.s32 	%r27, %r27, 8;
	add.s64 	%rd29, %rd29, 32;
	setp.ne.s32 	%p4, %r28, 0;
	@%p4 bra 	$L__BB0_4;
$L__BB0_5:
	setp.eq.s32 	%p5, %r3, 0;
	@%p5 bra 	$L__BB0_13;
	and.b32  	%r11, %r16, 3;
	setp.lt.u32 	%p6, %r3, 4;
	@%p6 bra 	$L__BB0_8;
	add.s32 	%r22, %r30, %r2;
	mul.wide.s32 	%rd13, %r22, 4;
	add.s64 	%rd14, %rd2, %rd13;
	ld.global.f32 	%f81, [%rd14];
	mul.wide.u32 	%rd15, %r30, 4;
	add.s64 	%rd16, %rd1, %rd15;
	ld.global.f32 	%f82, [%rd16];
	fma.rn.f32 	%f83, %f81, %f82, %f132;
	fma.rn.f32 	%f84, %f81, %f81, %f133;
	fma.rn.f32 	%f85, %f82, %f82, %f134;
	ld.global.f32 	%f86, [%rd14+4];
	ld.global.f32 	%f87, [%rd16+4];
	fma.rn.f32 	%f88, %f86, %f87, %f83;
	fma.rn.f32 	%f89, %f86, %f86, %f84;
	fma.rn.f32 	%f90, %f87, %f87, %f85;
	ld.global.f32 	%f91, [%rd14+8];
	ld.global.f32 	%f92, [%rd16+8];
	fma.rn.f32 	%f93, %f91, %f92, %f88;
	fma.rn.f32 	%f94, %f91, %f91, %f89;
	fma.rn.f32 	%f95, %f92, %f92, %f90;
	ld.global.f32 	%f96, [%rd14+12];
	ld.global.f32 	%f97, [%rd16+12];
	fma.rn.f32 	%f132, %f96, %f97, %f93;
	fma.rn.f32 	%f133, %f96, %f96, %f94;
	fma.rn.f32 	%f134, %f97, %f97, %f95;
	add.s32 	%r30, %r30, 4;
$L__BB0_8:
	setp.eq.s32 	%p7, %r11, 0;
	@%p7 bra 	$L__BB0_13;
	setp.eq.s32 	%p8, %r11, 1;
	@%p8 bra 	$L__BB0_11;
	add.s32 	%r23, %r30, %r2;
	mul.wide.s32 	%rd17, %r23, 4;
	add.s64 	%rd18, %rd2, %rd17;
	ld.global.f32 	%f99, [%rd18];
	mul.wide.u32 	%rd19, %r30, 4;
	add.s64 	%rd20, %rd1, %rd19;
	ld.global.f32 	%f100, [%rd20];
	fma.rn.f32 	%f101, %f99, %f100, %f132;
	fma.rn.f32 	%f102, %f99, %f99, %f133;
	fma.rn.f32 	%f103, %f100, %f100, %f134;
	ld.global.f32 	%f104, [%rd18+4];
	ld.global.f32 	%f105, [%rd20+4];
	fma.rn.f32 	%f132, %f104, %f105, %f101;
	fma.rn.f32 	%f133, %f104, %f104, %f102;
	fma.rn.f32 	%f134, %f105, %f105, %f103;
	add.s32 	%r30, %r30, 2;
$L__BB0_11:
	and.b32  	%r24, %r16, 1;
	setp.eq.b32 	%p9, %r24, 1;
	not.pred 	%p10, %p9;
	@%p10 bra 	$L__BB0_13;
	add.s32 	%r25, %r30, %r2;
	mul.wide.s32 	%rd21, %r25, 4;
	add.s64 	%rd22, %rd2, %rd21;
	ld.global.f32 	%f106, [%rd22];
	mul.wide.u32 	%rd23, %r30, 4;
	add.s64 	%rd24, %rd1, %rd23;
	ld.global.f32 	%f107, [%rd24];
	fma.rn.f32 	%f132, %f106, %f107, %f132;
	fma.rn.f32 	%f133, %f106, %f106, %f133;
	fma.rn.f32 	%f134, %f107, %f107, %f134;
$L__BB0_13:
	sqrt.rn.f32 	%f37, %f133;
	sqrt.rn.f32 	%f108, %f134;
	setp.leu.f32 	%p11, %f37, 0f358637BD;
	setp.leu.f32 	%p12, %f108, 0f358637BD;
	or.pred  	%p13, %p11, %p12;
	@%p13 bra 	$L__BB0_15;
	mul.f32 	%f109, %f37, %f108;
	div.rn.f32 	%f110, %f132, %f109;
	mul.wide.s32 	%rd27, %r1, 4;
	add.s64 	%rd28, %rd3, %rd27;
	st.global.f32 	[%rd28], %f110;
	bra.uni 	$L__BB0_16;
$L__BB0_15:
	mul.wide.s32 	%rd25, %r1, 4;
	add.s64 	%rd26, %rd3, %rd25;
	mov.b32 	%r26, 0;
	st.global.u32 	[%rd26], %r26;
$L__BB0_16:
	ret;

}


// ===== COMPILED SASS (sm_100) =====

	.target	sm_100

	.elftype	@"ET_EXEC"


//--------------------- .note.nv.tkinfo           --------------------------
	.section	.note.nv.tkinfo,"",@"SHT_NOTE"
	.sectionflags	@"SHF_NOTE_NV_TKINFO"
	.tkinfo
        /*0018*/ 	.word	0x00000002
        /*0030*/ 	.string	""
        /*0030*/ 	.string	"ptxas"
        /*0030*/ 	.string	"Cuda compilation tools, release 13.0, V13.0.88"
        /*0030*/ 	.string	"Build cuda_13.0.r13.0/compiler.36424714_0"
        /*0030*/ 	.string	"-arch sm_100 -m 64 "



//--------------------- .note.nv.cuinfo           --------------------------
	.section	.note.nv.cuinfo,"",@"SHT_NOTE"
	.sectionflags	@"SHF_NOTE_NV_CUINFO"
        /*0018*/ 	.short	0x0002
        /*001a*/ 	.short	0x0064
        /*001c*/ 	.short	0x0082
	.zero		2


//--------------------- .nv.info                  --------------------------
	.section	.nv.info,"",@"SHT_CUDA_INFO"
	.align	4


	//----- nvinfo : EIATTR_REGCOUNT
	.align		4
        /*0000*/ 	.byte	0x04, 0x2f
        /*0002*/ 	.short	(.L_1 - .L_0)
	.align		4
.L_0:
        /*0004*/ 	.word	index@(_Z25compute_cosine_similarityPfS_S_ii)
        /*0008*/ 	.word	0x00000020


	//----- nvinfo : EIATTR_FRAME_SIZE
	.align		4
.L_1:
        /*000c*/ 	.byte	0x04, 0x11
        /*000e*/ 	.short	(.L_3 - .L_2)
	.align		4
.L_2:
        /*0010*/ 	.word	index@($__internal_1_$__cuda_sm3x_div_rn_noftz_f32_slowpath)
        /*0014*/ 	.word	0x00000000


	//----- nvinfo : EIATTR_FRAME_SIZE
	.align		4
.L_3:
        /*0018*/ 	.byte	0x04, 0x11
        /*001a*/ 	.short	(.L_5 - .L_4)
	.align		4
.L_4:
        /*001c*/ 	.word	index@($__internal_0_$__cuda_sm20_sqrt_rn_f32_slowpath)
        /*0020*/ 	.word	0x00000000


	//----- nvinfo : EIATTR_FRAME_SIZE
	.align		4
.L_5:
        /*0024*/ 	.byte	0x04, 0x11
        /*0026*/ 	.short	(.L_7 - .L_6)
	.align		4
.L_6:
        /*0028*/ 	.word	index@(_Z25compute_cosine_similarityPfS_S_ii)
        /*002c*/ 	.word	0x00000000


	//----- nvinfo : EIATTR_MIN_STACK_SIZE
	.align		4
.L_7:
        /*0030*/ 	.byte	0x04, 0x12
        /*0032*/ 	.short	(.L_9 - .L_8)
	.align		4
.L_8:
        /*0034*/ 	.word	index@(_Z25compute_cosine_similarityPfS_S_ii)
        /*0038*/ 	.word	0x00000000
.L_9:


//--------------------- .nv.compat                --------------------------
	.section	.nv.compat,"",@"SHT_CUDA_COMPAT_INFO"
	.align	4
        /*0000*/ 	.byte	0x02, 0x09, 0x00, 0x00, 0x02, 0x02, 0x01, 0x00, 0x02, 0x05, 0x05, 0x00, 0x03, 0x07, 0x01, 0x01
        /*0010*/ 	.byte	0x02, 0x03, 0x00, 0x00, 0x02, 0x06, 0x01, 0x00, 0x04, 0x0b, 0x08, 0x00, 0x01, 0x00, 0x00, 0x00
        /*0020*/ 	.byte	0x00, 0x00, 0x00, 0x00


//--------------------- .nv.info._Z25compute_cosine_similarityPfS_S_ii --------------------------
	.section	.nv.info._Z25compute_cosine_similarityPfS_S_ii,"",@"SHT_CUDA_INFO"
	.sectionflags	@""
	.align	4


	//----- nvinfo : EIATTR_CUDA_API_VERSION
	.align		4
        /*0000*/ 	.byte	0x04, 0x37
        /*0002*/ 	.short	(.L_11 - .L_10)
.L_10:
        /*0004*/ 	.word	0x00000082


	//----- nvinfo : EIATTR_KPARAM_INFO
	.align		4
.L_11:
        /*0008*/ 	.byte	0x04, 0x17
        /*000a*/ 	.short	(.L_13 - .L_12)
.L_12:
        /*000c*/ 	.word	0x00000000
        /*0010*/ 	.short	0x0004
        /*0012*/ 	.short	0x001c
        /*0014*/ 	.byte	0x00, 0xf0, 0x11, 0x00


	//----- nvinfo : EIATTR_KPARAM_INFO
	.align		4
.L_13:
        /*0018*/ 	.byte	0x04, 0x17
        /*001a*/ 	.short	(.L_15 - .L_14)
.L_14:
        /*001c*/ 	.word	0x00000000
        /*0020*/ 	.short	0x0003
        /*0022*/ 	.short	0x0018
        /*0024*/ 	.byte	0x00, 0xf0, 0x11, 0x00


	//----- nvinfo : EIATTR_KPARAM_INFO
	.align		4
.L_15:
        /*0028*/ 	.byte	0x04, 0x17
        /*002a*/ 	.short	(.L_17 - .L_16)
.L_16:
        /*002c*/ 	.word	0x00000000
        /*0030*/ 	.short	0x0002
        /*0032*/ 	.short	0x0010
        /*0034*/ 	.byte	0x00, 0xf5, 0x21, 0x00


	//----- nvinfo : EIATTR_KPARAM_INFO
	.align		4
.L_17:
        /*0038*/ 	.byte	0x04, 0x17
        /*003a*/ 	.short	(.L_19 - .L_18)
.L_18:
        /*003c*/ 	.word	0x00000000
        /*0040*/ 	.short	0x0001
        /*0042*/ 	.short	0x0008
        /*0044*/ 	.byte	0x00, 0xf5, 0x21, 0x00


	//----- nvinfo : EIATTR_KPARAM_INFO
	.align		4
.L_19:
        /*0048*/ 	.byte	0x04, 0x17
        /*004a*/ 	.short	(.L_21 - .L_20)
.L_20:
        /*004c*/ 	.word	0x00000000
        /*0050*/ 	.short	0x0000
        /*0052*/ 	.short	0x0000
        /*0054*/ 	.byte	0x00, 0xf5, 0x21, 0x00


	//----- nvinfo : EIATTR_SPARSE_MMA_MASK
	.align		4
.L_21:
        /*0058*/ 	.byte	0x03, 0x50
        /*005a*/ 	.short	0x0000


	//----- nvinfo : EIATTR_MAXREG_COUNT
	.align		4
        /*005c*/ 	.byte	0x03, 0x1b
        /*005e*/ 	.short	0x00ff


	//----- nvinfo : EIATTR_MERCURY_ISA_VERSION
	.align		4
        /*0060*/ 	.byte	0x03, 0x5f
        /*0062*/ 	.short	0x0101


	//----- nvinfo : EIATTR_VRC_CTA_INIT_COUNT
	.align		4
        /*0064*/ 	.byte	0x02, 0x4a
	.zero		1
	.zero		1


	//----- nvinfo : EIATTR_EXIT_INSTR_OFFSETS
	.align		4
        /*0068*/ 	.byte	0x04, 0x1c
        /*006a*/ 	.short	(.L_23 - .L_22)


	//   ....[0]....
.L_22:
        /*006c*/ 	.word	0x00000070


	//   ....[1]....
        /*0070*/ 	.word	0x00000c20


	//   ....[2]....
        /*0074*/ 	.word	0x00000c60


	//----- nvinfo : EIATTR_CRS_STACK_SIZE
	.align		4
.L_23:
        /*0078*/ 	.byte	0x04, 0x1e
        /*007a*/ 	.short	(.L_25 - .L_24)
.L_24:
        /*007c*/ 	.word	0x00000000


	//----- nvinfo : EIATTR_CBANK_PARAM_SIZE
	.align		4
.L_25:
        /*0080*/ 	.byte	0x03, 0x19
        /*0082*/ 	.short	0x0020


	//----- nvinfo : EIATTR_PARAM_CBANK
	.align		4
        /*0084*/ 	.byte	0x04, 0x0a
        /*0086*/ 	.short	(.L_27 - .L_26)
	.align		4
.L_26:
        /*0088*/ 	.word	index@(.nv.constant0._Z25compute_cosine_similarityPfS_S_ii)
        /*008c*/ 	.short	0x0380
        /*008e*/ 	.short	0x0020


	//----- nvinfo : EIATTR_SW_WAR
	.align		4
.L_27:
        /*0090*/ 	.byte	0x04, 0x36
        /*0092*/ 	.short	(.L_29 - .L_28)
.L_28:
        /*0094*/ 	.word	0x00000008
.L_29:


//--------------------- .nv.callgraph             --------------------------
	.section	.nv.callgraph,"",@"SHT_CUDA_CALLGRAPH"
	.align	4
	.sectionentsize	8
	.align		4
        /*0000*/ 	.word	0x00000000
	.align		4
        /*0004*/ 	.word	0xffffffff
	.align		4
        /*0008*/ 	.word	0x00000000
	.align		4
        /*000c*/ 	.word	0xfffffffe
	.align		4
        /*0010*/ 	.word	0x00000000
	.align		4
        /*0014*/ 	.word	0xfffffffd
	.align		4
        /*0018*/ 	.word	0x00000000
	.align		4
        /*001c*/ 	.word	0xfffffffc


//--------------------- .text._Z25compute_cosine_similarityPfS_S_ii --------------------------
	.section	.text._Z25compute_cosine_similarityPfS_S_ii,"ax",@progbits
	.align	128
        .global         _Z25compute_cosine_similarityPfS_S_ii
        .type           _Z25compute_cosine_similarityPfS_S_ii,@function
        .size           _Z25compute_cosine_similarityPfS_S_ii,(.L_x_27 - _Z25compute_cosine_similarityPfS_S_ii)
        .other          _Z25compute_cosine_similarityPfS_S_ii,@"STO_CUDA_ENTRY STV_DEFAULT"
_Z25compute_cosine_similarityPfS_S_ii:
.text._Z25compute_cosine_similarityPfS_S_ii:
[----:B------:R-:W-:Y:S01]  /*0000*/  LDC R1, c[0x0][0x37c] ;  /* 0x0000df00ff017b82 */ /* 0x000fe20000000800 */
[----:B------:R-:W0:Y:S07]  /*0010*/  S2R R3, SR_TID.X ;  /* 0x0000000000037919 */ /* 0x000e2e0000002100 */
[----:B------:R-:W0:Y:S01]  /*0020*/  S2UR UR4, SR_CTAID.X ;  /* 0x00000000000479c3 */ /* 0x000e220000002500 */
[----:B------:R-:W1:Y:S07]  /*0030*/  LDCU UR5, c[0x0][0x398] ;  /* 0x00007300ff0577ac */ /* 0x000e6e0008000800 */
[----:B------:R-:W0:Y:S02]  /*0040*/  LDC R6, c[0x0][0x360] ;  /* 0x0000d800ff067b82 */ /* 0x000e240000000800 */
[----:B0-----:R-:W-:-:S05]  /*0050*/  IMAD R6, R6, UR4, R3 ;  /* 0x0000000406067c24 */ /* 0x001fca000f8e0203 */
[----:B-1----:R-:W-:-:S13]  /*0060*/  ISETP.GE.AND P0, PT, R6, UR5, PT ;  /* 0x0000000506007c0c */ /* 0x002fda000bf06270 */
[----:B------:R-:W-:Y:S05]  /*0070*/  @P0 EXIT ;  /* 0x000000000000094d */ /* 0x000fea0003800000 */
[----:B------:R-:W0:Y:S01]  /*0080*/  LDC R9, c[0x0][0x39c] ;  /* 0x0000e700ff097b82 */ /* 0x000e220000000800 */
[----:B------:R-:W1:Y:S01]  /*0090*/  LDCU.64 UR12, c[0x0][0x358] ;  /* 0x00006b00ff0c77ac */ /* 0x000e620008000a00 */
[----:B------:R-:W-:Y:S01]  /*00a0*/  HFMA2 R7, -RZ, RZ, 0, 0 ;  /* 0x00000000ff077431 */ /* 0x000fe200000001ff */
[----:B------:R-:W-:Y:S02]  /*00b0*/  CS2R R20, SRZ ;  /* 0x0000000000147805 */ /* 0x000fe4000001ff00 */
[----:B0-----:R-:W-:-:S13]  /*00c0*/  ISETP.GE.AND P0, PT, R9, 0x1, PT ;  /* 0x000000010900780c */ /* 0x001fda0003f06270 */
[----:B-1----:R-:W-:Y:S05]  /*00d0*/  @!P0 BRA `(.L_x_0) ;  /* 0x0000000800048947 */ /* 0x002fea0003800000 */
[C---:B------:R-:W-:Y:S01]  /*00e0*/  ISETP.GE.U32.AND P1, PT, R9.reuse, 0x8, PT ;  /* 0x000000080900780c */ /* 0x040fe20003f26070 */
[----:B------:R-:W-:Y:S01]  /*00f0*/  IMAD R8, R6, R9, RZ ;  /* 0x0000000906087224 */ /* 0x000fe200078e02ff */
[----:B------:R-:W-:Y:S01]  /*0100*/  LOP3.LUT R28, R9, 0x7, RZ, 0xc0, !PT ;  /* 0x00000007091c7812 */ /* 0x000fe200078ec0ff */
[----:B------:R-:W-:Y:S01]  /*0110*/  IMAD.MOV.U32 R11, RZ, RZ, RZ ;  /* 0x000000ffff0b7224 */ /* 0x000fe200078e00ff */
[----:B------:R-:W-:Y:S02]  /*0120*/  MOV R7, RZ ;  /* 0x000000ff00077202 */ /* 0x000fe40000000f00 */
[----:B------:R-:W-:Y:S02]  /*0130*/  CS2R R20, SRZ ;  /* 0x0000000000147805 */ /* 0x000fe4000001ff00 */
[----:B------:R-:W-:-:S05]  /*0140*/  ISETP.NE.AND P0, PT, R28, RZ, PT ;  /* 0x000000ff1c00720c */ /* 0x000fca0003f05270 */
[----:B------:R-:W-:Y:S08]  /*0150*/  @!P1 BRA `(.L_x_1) ;  /* 0x0000000000f09947 */ /* 0x000ff00003800000 */
[----:B------:R-:W0:Y:S01]  /*0160*/  LDCU.128 UR8, c[0x0][0x380] ;  /* 0x00007000ff0877ac */ /* 0x000e220008000c00 */
[----:B------:R-:W-:Y:S02]  /*0170*/  LOP3.LUT R11, R9, 0x7ffffff8, RZ, 0xc0, !PT ;  /* 0x7ffffff8090b7812 */ /* 0x000fe400078ec0ff */
[----:B------:R-:W-:Y:S02]  /*0180*/  MOV R7, RZ ;  /* 0x000000ff00077202 */ /* 0x000fe40000000f00 */
[----:B------:R-:W-:Y:S01]  /*0190*/  MOV R0, R8 ;  /* 0x0000000800007202 */ /* 0x000fe20000000f00 */
[----:B------:R-:W-:Y:S01]  /*01a0*/  IMAD.MOV R27, RZ, RZ, -R11 ;  /* 0x000000ffff1b7224 */ /* 0x000fe200078e0a0b */
[----:B0-----:R-:W-:Y:S02]  /*01b0*/  UIADD3 UR4, UP1, UPT, UR10, 0x10, URZ ;  /* 0x000000100a047890 */ /* 0x001fe4000ff3e0ff */
[----:B------:R-:W-:Y:S02]  /*01c0*/  UIADD3 UR6, UP0, UPT, UR8, 0x10, URZ ;  /* 0x0000001008067890 */ /* 0x000fe4000ff1e0ff */
[----:B------:R-:W-:-:S02]  /*01d0*/  UIADD3.X UR5, UPT, UPT, URZ, UR11, URZ, UP1, !UPT ;  /* 0x0000000bff057290 */ /* 0x000fc40008ffe4ff */
[----:B------:R-:W-:Y:S01]  /*01e0*/  MOV R2, UR4 ;  /* 0x0000000400027c02 */ /* 0x000fe20008000f00 */
[----:B------:R-:W-:-:S03]  /*01f0*/  UIADD3.X UR7, UPT, UPT, URZ, UR9, URZ, UP0, !UPT ;  /* 0x00000009ff077290 */ /* 0x000fc600087fe4ff */
[----:B------:R-:W-:-:S09]  /*0200*/  MOV R3, UR5 ;  /* 0x0000000500037c02 */ /* 0x000fd20008000f00 */
.L_x_2:
[----:B------:R-:W-:Y:S01]  /*0210*/  MOV R5, UR7 ;  /* 0x0000000700057c02 */ /* 0x000fe20008000f00 */
[----:B------:R-:W-:Y:S01]  /*0220*/  IMAD.U32 R4, RZ, RZ, UR6 ;  /* 0x00000006ff047e24 */ /* 0x000fe2000f8e00ff */
[----:B------:R-:W2:Y:S03]  /*0230*/  LDG.E R26, desc[UR12][R2.64+-0x10] ;  /* 0xfffff00c021a7981 */ /* 0x000ea6000c1e1900 */
[----:B------:R-:W-:Y:S01]  /*0240*/  IMAD.WIDE R4, R0, 0x4, R4 ;  /* 0x0000000400047825 */ /* 0x000fe200078e0204 */
[----:B------:R-:W3:Y:S04]  /*0250*/  LDG.E R19, desc[UR12][R2.64+-0xc] ;  /* 0xfffff40c02137981 */ /* 0x000ee8000c1e1900 */
[----:B------:R-:W4:Y:S04]  /*0260*/  LDG.E R25, desc[UR12][R4.64+-0x10] ;  /* 0xfffff00c04197981 */ /* 0x000f28000c1e1900 */
[----:B------:R-:W5:Y:S04]  /*0270*/  LDG.E R18, desc[UR12][R4.64+-0xc] ;  /* 0xfffff40c04127981 */ /* 0x000f68000c1e1900 */
        /* <DEDUP_REMOVED lines=8> */
[----:B------:R0:W5:Y:S01]  /*0300*/  LDG.E R22, desc[UR12][R4.64+0xc] ;  /* 0x00000c0c04167981 */ /* 0x000162000c1e1900 */
[C---:B----4-:R-:W-:Y:S01]  /*0310*/  FFMA R23, R25.reuse, R25, R20 ;  /* 0x0000001919177223 */ /* 0x050fe20000000014 */
[----:B--2---:R-:W-:-:S02]  /*0320*/  FFMA R29, R25, R26, R21 ;  /* 0x0000001a191d7223 */ /* 0x004fc40000000015 */
[----:B------:R-:W2:Y:S01]  /*0330*/  LDG.E R25, desc[UR12][R2.64+0x4] ;  /* 0x0000040c02197981 */ /* 0x000ea2000c1e1900 */
[----:B------:R-:W-:-:S03]  /*0340*/  FFMA R26, R26, R26, R7 ;  /* 0x0000001a1a1a7223 */ /* 0x000fc60000000007 */
[----:B------:R-:W4:Y:S04]  /*0350*/  LDG.E R7, desc[UR12][R2.64+0x8] ;  /* 0x0000080c02077981 */ /* 0x000f28000c1e1900 */
[----:B------:R1:W4:Y:S01]  /*0360*/  LDG.E R21, desc[UR12][R2.64+0xc] ;  /* 0x00000c0c02157981 */ /* 0x000322000c1e1900 */
[-C--:B---3--:R-:W-:Y:S01]  /*0370*/  FFMA R26, R19, R19.reuse, R26 ;  /* 0x00000013131a7223 */ /* 0x088fe2000000001a */
[C---:B-----5:R-:W-:Y:S01]  /*0380*/  FFMA R29, R18.reuse, R19, R29 ;  /* 0x00000013121d7223 */ /* 0x060fe2000000001d */
[----:B------:R-:W-:Y:S02]  /*0390*/  FFMA R23, R18, R18, R23 ;  /* 0x0000001212177223 */ /* 0x000fe40000000017 */
[-C--:B------:R-:W-:Y:S01]  /*03a0*/  FFMA R26, R17, R17.reuse, R26 ;  /* 0x00000011111a7223 */ /* 0x080fe2000000001a */
[C---:B------:R-:W-:Y:S01]  /*03b0*/  FFMA R29, R16.reuse, R17, R29 ;  /* 0x00000011101d7223 */ /* 0x040fe2000000001d */
[----:B------:R-:W-:Y:S01]  /*03c0*/  FFMA R23, R16, R16, R23 ;  /* 0x0000001010177223 */ /* 0x000fe20000000017 */
[----:B------:R-:W-:Y:S01]  /*03d0*/  IADD3 R27, PT, PT, R27, 0x8, RZ ;  /* 0x000000081b1b7810 */ /* 0x000fe20007ffe0ff */
[-C--:B0-----:R-:W-:Y:S01]  /*03e0*/  FFMA R5, R15, R15.reuse, R26 ;  /* 0x0000000f0f057223 */ /* 0x081fe2000000001a */
[C---:B------:R-:W-:Y:S01]  /*03f0*/  FFMA R29, R14.reuse, R15, R29 ;  /* 0x0000000f0e1d7223 */ /* 0x040fe2000000001d */
[----:B------:R-:W-:Y:S01]  /*0400*/  FFMA R4, R14, R14, R23 ;  /* 0x0000000e0e047223 */ /* 0x000fe20000000017 */
[----:B------:R-:W-:Y:S01]  /*0410*/  ISETP.NE.AND P1, PT, R27, RZ, PT ;  /* 0x000000ff1b00720c */ /* 0x000fe20003f25270 */
[----:B------:R-:W-:-:S02]  /*0420*/  FFMA R14, R24, R24, R5 ;  /* 0x00000018180e7223 */ /* 0x000fc40000000005 */
[C---:B------:R-:W-:Y:S01]  /*0430*/  FFMA R5, R13.reuse, R13, R4 ;  /* 0x0000000d0d057223 */ /* 0x040fe20000000004 */
[----:B------:R-:W-:-:S03]  /*0440*/  FFMA R29, R13, R24, R29 ;  /* 0x000000180d1d7223 */ /* 0x000fc6000000001d */
[----:B------:R-:W-:Y:S01]  /*0450*/  FFMA R5, R12, R12, R5 ;  /* 0x0000000c0c057223 */ /* 0x000fe20000000005 */
[----:B-1----:R-:W-:-:S03]  /*0460*/  IADD3 R2, P2, PT, R2, 0x20, RZ ;  /* 0x0000002002027810 */ /* 0x002fc60007f5e0ff */
[----:B------:R-:W-:Y:S01]  /*0470*/  FFMA R5, R10, R10, R5 ;  /* 0x0000000a0a057223 */ /* 0x000fe20000000005 */
[----:B------:R-:W-:Y:S01]  /*0480*/  IADD3 R0, PT, PT, R0, 0x8, RZ ;  /* 0x0000000800007810 */ /* 0x000fe20007ffe0ff */
[----:B------:R-:W-:Y:S02]  /*0490*/  IMAD.X R3, RZ, RZ, R3, P2 ;  /* 0x000000ffff037224 */ /* 0x000fe400010e0603 */
[----:B------:R-:W-:Y:S01]  /*04a0*/  FFMA R20, R22, R22, R5 ;  /* 0x0000001616147223 */ /* 0x000fe20000000005 */
[-C--:B--2---:R-:W-:Y:S01]  /*04b0*/  FFMA R14, R25, R25.reuse, R14 ;  /* 0x00000019190e7223 */ /* 0x084fe2000000000e */
[----:B------:R-:W-:-:S03]  /*04c0*/  FFMA R29, R12, R25, R29 ;  /* 0x000000190c1d7223 */ /* 0x000fc6000000001d */
[-C--:B----4-:R-:W-:Y:S01]  /*04d0*/  FFMA R14, R7, R7.reuse, R14 ;  /* 0x00000007070e7223 */ /* 0x090fe2000000000e */
[----:B------:R-:W-:-:S03]  /*04e0*/  FFMA R29, R10, R7, R29 ;  /* 0x000000070a1d7223 */ /* 0x000fc6000000001d */
[-C--:B------:R-:W-:Y:S01]  /*04f0*/  FFMA R7, R21, R21.reuse, R14 ;  /* 0x0000001515077223 */ /* 0x080fe2000000000e */
[----:B------:R-:W-:Y:S01]  /*0500*/  FFMA R21, R22, R21, R29 ;  /* 0x0000001516157223 */ /* 0x000fe2000000001d */
[----:B------:R-:W-:Y:S06]  /*0510*/  @P1 BRA `(.L_x_2) ;  /* 0xfffffffc003c1947 */ /* 0x000fec000383ffff */
.L_x_1:
[----:B------:R-:W-:Y:S05]  /*0520*/  @!P0 BRA `(.L_x_0) ;  /* 0x0000000000f08947 */ /* 0x000fea0003800000 */
[----:B------:R-:W-:Y:S02]  /*0530*/  ISETP.GE.U32.AND P0, PT, R28, 0x4, PT ;  /* 0x000000041c00780c */ /* 0x000fe40003f06070 */
[----:B------:R-:W-:-:S04]  /*0540*/  LOP3.LUT R16, R9, 0x3, RZ, 0xc0, !PT ;  /* 0x0000000309107812 */ /* 0x000fc800078ec0ff */
[----:B------:R-:W-:-:S07]  /*0550*/  ISETP.NE.AND P1, PT, R16, RZ, PT ;  /* 0x000000ff1000720c */ /* 0x000fce0003f25270 */
[----:B------:R-:W-:Y:S06]  /*0560*/  @!P0 BRA `(.L_x_3) ;  /* 0x0000000000688947 */ /* 0x000fec0003800000 */
[----:B------:R-:W0:Y:S01]  /*0570*/  LDC.64 R2, c[0x0][0x380] ;  /* 0x0000e000ff027b82 */ /* 0x000e220000000a00 */
[----:B------:R-:W-:-:S07]  /*0580*/  IADD3 R13, PT, PT, R8, R11, RZ ;  /* 0x0000000b080d7210 */ /* 0x000fce0007ffe0ff */
[----:B------:R-:W1:Y:S01]  /*0590*/  LDC.64 R4, c[0x0][0x388] ;  /* 0x0000e200ff047b82 */ /* 0x000e620000000a00 */
[----:B0-----:R-:W-:-:S05]  /*05a0*/  IMAD.WIDE R2, R13, 0x4, R2 ;  /* 0x000000040d027825 */ /* 0x001fca00078e0202 */
[----:B------:R-:W2:Y:S01]  /*05b0*/  LDG.E R13, desc[UR12][R2.64] ;  /* 0x0000000c020d7981 */ /* 0x000ea2000c1e1900 */
[----:B-1----:R-:W-:-:S03]  /*05c0*/  IMAD.WIDE.U32 R4, R11, 0x4, R4 ;  /* 0x000000040b047825 */ /* 0x002fc600078e0004 */
[----:B------:R-:W3:Y:S04]  /*05d0*/  LDG.E R15, desc[UR12][R2.64+0x4] ;  /* 0x0000040c020f7981 */ /* 0x000ee8000c1e1900 */
[----:B------:R-:W4:Y:S04]  /*05e0*/  LDG.E R0, desc[UR12][R4.64] ;  /* 0x0000000c04007981 */ /* 0x000f28000c1e1900 */
[----:B------:R-:W5:Y:S04]  /*05f0*/  LDG.E R10, desc[UR12][R4.64+0x4] ;  /* 0x0000040c040a7981 */ /* 0x000f68000c1e1900 */
[----:B------:R-:W5:Y:S04]  /*0600*/  LDG.E R17, desc[UR12][R2.64+0x8] ;  /* 0x0000080c02117981 */ /* 0x000f68000c1e1900 */
[----:B------:R-:W5:Y:S04]  /*0610*/  LDG.E R12, desc[UR12][R4.64+0x8] ;  /* 0x0000080c040c7981 */ /* 0x000f68000c1e1900 */
[----:B------:R-:W5:Y:S04]  /*0620*/  LDG.E R19, desc[UR12][R2.64+0xc] ;  /* 0x00000c0c02137981 */ /* 0x000f68000c1e1900 */
[----:B------:R-:W5:Y:S01]  /*0630*/  LDG.E R14, desc[UR12][R4.64+0xc] ;  /* 0x00000c0c040e7981 */ /* 0x000f62000c1e1900 */
[----:B------:R-:W-:-:S02]  /*0640*/  VIADD R11, R11, 0x4 ;  /* 0x000000040b0b7836 */ /* 0x000fc40000000000 */
[C---:B--2---:R-:W-:Y:S01]  /*0650*/  FFMA R20, R13.reuse, R13, R20 ;  /* 0x0000000d0d147223 */ /* 0x044fe20000000014 */
[-C--:B----4-:R-:W-:Y:S01]  /*0660*/  FFMA R13, R13, R0.reuse, R21 ;  /* 0x000000000d0d7223 */ /* 0x090fe20000000015 */
[----:B------:R-:W-:Y:S02]  /*0670*/  FFMA R0, R0, R0, R7 ;  /* 0x0000000000007223 */ /* 0x000fe40000000007 */
[C---:B---3--:R-:W-:Y:S01]  /*0680*/  FFMA R20, R15.reuse, R15, R20 ;  /* 0x0000000f0f147223 */ /* 0x048fe20000000014 */
[-C--:B-----5:R-:W-:Y:S01]  /*0690*/  FFMA R13, R15, R10.reuse, R13 ;  /* 0x0000000a0f0d7223 */ /* 0x0a0fe2000000000d */
[----:B------:R-:W-:Y:S02]  /*06a0*/  FFMA R0, R10, R10, R0 ;  /* 0x0000000a0a007223 */ /* 0x000fe40000000000 */
[C---:B------:R-:W-:Y:S01]  /*06b0*/  FFMA R20, R17.reuse, R17, R20 ;  /* 0x0000001111147223 */ /* 0x040fe20000000014 */
[-C--:B------:R-:W-:Y:S01]  /*06c0*/  FFMA R13, R17, R12.reuse, R13 ;  /* 0x0000000c110d7223 */ /* 0x080fe2000000000d */
[----:B------:R-:W-:-:S02]  /*06d0*/  FFMA R0, R12, R12, R0 ;  /* 0x0000000c0c007223 */ /* 0x000fc40000000000 */
[C---:B------:R-:W-:Y:S01]  /*06e0*/  FFMA R20, R19.reuse, R19, R20 ;  /* 0x0000001313147223 */ /* 0x040fe20000000014 */
[-C--:B------:R-:W-:Y:S01]  /*06f0*/  FFMA R21, R19, R14.reuse, R13 ;  /* 0x0000000e13157223 */ /* 0x080fe2000000000d */
[----:B------:R-:W-:-:S07]  /*0700*/  FFMA R7, R14, R14, R0 ;  /* 0x0000000e0e077223 */ /* 0x000fce0000000000 */
.L_x_3:
[----:B------:R-:W-:Y:S05]  /*0710*/  @!P1 BRA `(.L_x_0) ;  /* 0x0000000000749947 */ /* 0x000fea0003800000 */
[----:B------:R-:W0:Y:S01]  /*0720*/  LDC.64 R14, c[0x0][0x388] ;  /* 0x0000e200ff0e7b82 */ /* 0x000e220000000a00 */
[----:B------:R-:W-:Y:S02]  /*0730*/  ISETP.NE.AND P0, PT, R16, 0x1, PT ;  /* 0x000000011000780c */ /* 0x000fe40003f05270 */
[----:B------:R-:W-:-:S04]  /*0740*/  LOP3.LUT R9, R9, 0x1, RZ, 0xc0, !PT ;  /* 0x0000000109097812 */ /* 0x000fc800078ec0ff */
[----:B------:R-:W-:Y:S01]  /*0750*/  ISETP.NE.U32.AND P1, PT, R9, 0x1, PT ;  /* 0x000000010900780c */ /* 0x000fe20003f25070 */
[----:B------:R-:W1:Y:S06]  /*0760*/  LDC.64 R12, c[0x0][0x380] ;  /* 0x0000e000ff0c7b82 */ /* 0x000e6c0000000a00 */
[----:B------:R-:W-:Y:S02]  /*0770*/  @P0 IADD3 R9, PT, PT, R8, R11, RZ ;  /* 0x0000000b08090210 */ /* 0x000fe40007ffe0ff */
[----:B------:R-:W2:Y:S08]  /*0780*/  LDC.64 R4, c[0x0][0x388] ;  /* 0x0000e200ff047b82 */ /* 0x000eb00000000a00 */
[----:B------:R-:W3:Y:S01]  /*0790*/  LDC.64 R2, c[0x0][0x380] ;  /* 0x0000e000ff027b82 */ /* 0x000ee20000000a00 */
[C---:B0-----:R-:W-:Y:S01]  /*07a0*/  @P0 IMAD.WIDE.U32 R14, R11.reuse, 0x4, R14 ;  /* 0x000000040b0e0825 */ /* 0x041fe200078e000e */
[----:B------:R-:W-:-:S04]  /*07b0*/  @P0 IADD3 R11, PT, PT, R11, 0x2, RZ ;  /* 0x000000020b0b0810 */ /* 0x000fc80007ffe0ff */
[----:B------:R-:W4:Y:S01]  /*07c0*/  @P0 LDG.E R0, desc[UR12][R14.64] ;  /* 0x0000000c0e000981 */ /* 0x000f22000c1e1900 */
[----:B-1----:R-:W-:-:S03]  /*07d0*/  @P0 IMAD.WIDE R12, R9, 0x4, R12 ;  /* 0x00000004090c0825 */ /* 0x002fc600078e020c */
[----:B------:R-:W5:Y:S01]  /*07e0*/  @P0 LDG.E R10, desc[UR12][R14.64+0x4] ;  /* 0x0000040c0e0a0981 */ /* 0x000f62000c1e1900 */
[----:B------:R-:W-:-:S03]  /*07f0*/  @!P1 IMAD.IADD R9, R8, 0x1, R11 ;  /* 0x0000000108099824 */ /* 0x000fc600078e020b */
[----:B------:R-:W5:Y:S01]  /*0800*/  @P0 LDG.E R17, desc[UR12][R12.64] ;  /* 0x0000000c0c110981 */ /* 0x000f62000c1e1900 */
[----:B--2---:R-:W-:-:S03]  /*0810*/  @!P1 IMAD.WIDE.U32 R4, R11, 0x4, R4 ;  /* 0x000000040b049825 */ /* 0x004fc600078e0004 */
[----:B------:R-:W2:Y:S04]  /*0820*/  @P0 LDG.E R11, desc[UR12][R12.64+0x4] ;  /* 0x0000040c0c0b0981 */ /* 0x000ea8000c1e1900 */
[----:B------:R-:W2:Y:S01]  /*0830*/  @!P1 LDG.E R4, desc[UR12][R4.64] ;  /* 0x0000000c04049981 */ /* 0x000ea2000c1e1900 */
[----:B---3--:R-:W-:-:S06]  /*0840*/  @!P1 IMAD.WIDE R2, R9, 0x4, R2 ;  /* 0x0000000409029825 */ /* 0x008fcc00078e0202 */
[----:B------:R-:W3:Y:S01]  /*0850*/  @!P1 LDG.E R3, desc[UR12][R2.64] ;  /* 0x0000000c02039981 */ /* 0x000ee2000c1e1900 */
[----:B----4-:R-:W-:-:S04]  /*0860*/  @P0 FFMA R9, R0, R0, R7 ;  /* 0x0000000000090223 */ /* 0x010fc80000000007 */
[----:B-----5:R-:W-:Y:S01]  /*0870*/  @P0 FFMA R7, R10, R10, R9 ;  /* 0x0000000a0a070223 */ /* 0x020fe20000000009 */
[C---:B------:R-:W-:Y:S01]  /*0880*/  @P0 FFMA R8, R17.reuse, R17, R20 ;  /* 0x0000001111080223 */ /* 0x040fe20000000014 */
[----:B------:R-:W-:-:S03]  /*0890*/  @P0 FFMA R0, R17, R0, R21 ;  /* 0x0000000011000223 */ /* 0x000fc60000000015 */
[C---:B--2---:R-:W-:Y:S01]  /*08a0*/  @P0 FFMA R20, R11.reuse, R11, R8 ;  /* 0x0000000b0b140223 */ /* 0x044fe20000000008 */
[----:B------:R-:W-:Y:S01]  /*08b0*/  @P0 FFMA R21, R11, R10, R0 ;  /* 0x0000000a0b150223 */ /* 0x000fe20000000000 */
[-C--:B------:R-:W-:Y:S02]  /*08c0*/  @!P1 FFMA R7, R4, R4.reuse, R7 ;  /* 0x0000000404079223 */ /* 0x080fe40000000007 */
[C---:B---3--:R-:W-:Y:S01]  /*08d0*/  @!P1 FFMA R20, R3.reuse, R3, R20 ;  /* 0x0000000303149223 */ /* 0x048fe20000000014 */
[----:B------:R-:W-:-:S07]  /*08e0*/  @!P1 FFMA R21, R3, R4, R21 ;  /* 0x0000000403159223 */ /* 0x000fce0000000015 */
.L_x_0:
[----:B------:R-:W-:Y:S01]  /*08f0*/  IADD3 R0, PT, PT, R20, -0xd000000, RZ ;  /* 0xf300000014007810 */ /* 0x000fe20007ffe0ff */
[----:B------:R0:W1:Y:S01]  /*0900*/  MUFU.RSQ R5, R20 ;  /* 0x0000001400057308 */ /* 0x0000620000001400 */
[----:B------:R-:W-:Y:S02]  /*0910*/  BSSY.RECONVERGENT B0, `(.L_x_4) ;  /* 0x000000c000007945 */ /* 0x000fe40003800200 */
[----:B------:R-:W-:-:S13]  /*0920*/  ISETP.GT.U32.AND P0, PT, R0, 0x727fffff, PT ;  /* 0x727fffff0000780c */ /* 0x000fda0003f04070 */
[----:B0-----:R-:W-:Y:S05]  /*0930*/  @!P0 BRA `(.L_x_5) ;  /* 0x0000000000148947 */ /* 0x001fea0003800000 */
[----:B------:R-:W-:Y:S02]  /*0940*/  MOV R0, R20 ;  /* 0x0000001400007202 */ /* 0x000fe40000000f00 */
[----:B------:R-:W-:-:S07]  /*0950*/  MOV R10, 0x970 ;  /* 0x00000970000a7802 */ /* 0x000fce0000000f00 */
[----:B-1----:R-:W-:Y:S05]  /*0960*/  CALL.REL.NOINC `($__internal_0_$__cuda_sm20_sqrt_rn_f32_slowpath) ;  /* 0x0000000000c07944 */ /* 0x002fea0003c00000 */
[----:B------:R-:W-:Y:S01]  /*0970*/  IMAD.MOV.U32 R4, RZ, RZ, R0 ;  /* 0x000000ffff047224 */ /* 0x000fe200078e0000 */
[----:B------:R-:W-:Y:S06]  /*0980*/  BRA `(.L_x_6) ;  /* 0x0000000000107947 */ /* 0x000fec0003800000 */
.L_x_5:
[C---:B-1----:R-:W-:Y:S01]  /*0990*/  FMUL.FTZ R3, R5.reuse, R20 ;  /* 0x0000001405037220 */ /* 0x042fe20000410000 */
[----:B------:R-:W-:-:S03]  /*09a0*/  FMUL.FTZ R0, R5, 0.5 ;  /* 0x3f00000005007820 */ /* 0x000fc60000410000 */
[----:B------:R-:W-:-:S04]  /*09b0*/  FFMA R4, -R3, R3, R20 ;  /* 0x0000000303047223 */ /* 0x000fc80000000114 */
[----:B------:R-:W-:-:S07]  /*09c0*/  FFMA R4, R4, R0, R3 ;  /* 0x0000000004047223 */ /* 0x000fce0000000003 */
.L_x_6:
[----:B------:R-:W-:Y:S05]  /*09d0*/  BSYNC.RECONVERGENT B0 ;  /* 0x0000000000007941 */ /* 0x000fea0003800200 */
.L_x_4:
[----:B------:R-:W-:Y:S01]  /*09e0*/  IADD3 R0, PT, PT, R7, -0xd000000, RZ ;  /* 0xf300000007007810 */ /* 0x000fe20007ffe0ff */
[----:B------:R0:W1:Y:S03]  /*09f0*/  MUFU.RSQ R2, R7 ;  /* 0x0000000700027308 */ /* 0x0000660000001400 */
[----:B------:R-:W-:-:S13]  /*0a00*/  ISETP.GT.U32.AND P0, PT, R0, 0x727fffff, PT ;  /* 0x727fffff0000780c */ /* 0x000fda0003f04070 */
[----:B0-----:R-:W-:Y:S05]  /*0a10*/  @!P0 BRA `(.L_x_7) ;  /* 0x00000000001c8947 */ /* 0x001fea0003800000 */
[----:B------:R-:W-:Y:S01]  /*0a20*/  BSSY.RECONVERGENT B0, `(.L_x_8) ;  /* 0x0000004000007945 */ /* 0x000fe20003800200 */
[----:B------:R-:W-:Y:S02]  /*0a30*/  MOV R0, R7 ;  /* 0x0000000700007202 */ /* 0x000fe40000000f00 */
[----:B------:R-:W-:-:S07]  /*0a40*/  MOV R10, 0xa60 ;  /* 0x00000a60000a7802 */ /* 0x000fce0000000f00 */
[----:B-1----:R-:W-:Y:S05]  /*0a50*/  CALL.REL.NOINC `($__internal_0_$__cuda_sm20_sqrt_rn_f32_slowpath) ;  /* 0x0000000000847944 */ /* 0x002fea0003c00000 */
[----:B------:R-:W-:Y:S05]  /*0a60*/  BSYNC.RECONVERGENT B0 ;  /* 0x0000000000007941 */ /* 0x000fea0003800200 */
.L_x_8:
[----:B------:R-:W-:Y:S01]  /*0a70*/  IMAD.MOV.U32 R3, RZ, RZ, R0 ;  /* 0x000000ffff037224 */ /* 0x000fe200078e0000 */
[----:B------:R-:W-:Y:S06]  /*0a80*/  BRA `(.L_x_9) ;  /* 0x0000000000107947 */ /* 0x000fec0003800000 */
.L_x_7:
[C---:B-1----:R-:W-:Y:S01]  /*0a90*/  FMUL.FTZ R0, R2.reuse, R7 ;  /* 0x0000000702007220 */ /* 0x042fe20000410000 */
[----:B------:R-:W-:-:S03]  /*0aa0*/  FMUL.FTZ R2, R2, 0.5 ;  /* 0x3f00000002027820 */ /* 0x000fc60000410000 */
[----:B------:R-:W-:-:S04]  /*0ab0*/  FFMA R3, -R0, R0, R7 ;  /* 0x0000000000037223 */ /* 0x000fc80000000107 */
[----:B------:R-:W-:-:S07]  /*0ac0*/  FFMA R3, R3, R2, R0 ;  /* 0x0000000203037223 */ /* 0x000fce0000000000 */
.L_x_9:
[----:B------:R-:W-:-:S04]  /*0ad0*/  FSETP.GT.AND P0, PT, R3, 9.9999999747524270788e-07, PT ;  /* 0x358637bd0300780b */ /* 0x000fc80003f04000 */
[----:B------:R-:W-:-:S13]  /*0ae0*/  FSETP.LEU.OR P0, PT, R4, 9.9999999747524270788e-07, !P0 ;  /* 0x358637bd0400780b */ /* 0x000fda000470b400 */
[----:B------:R-:W-:Y:S05]  /*0af0*/  @P0 BRA `(.L_x_10) ;  /* 0x00000000004c0947 */ /* 0x000fea0003800000 */
[----:B------:R-:W-:Y:S01]  /*0b00*/  FMUL R8, R3, R4 ;  /* 0x0000000403087220 */ /* 0x000fe20000400000 */
[----:B------:R-:W-:Y:S03]  /*0b10*/  BSSY.RECONVERGENT B0, `(.L_x_11) ;  /* 0x000000d000007945 */ /* 0x000fe60003800200 */
[----:B------:R-:W0:Y:S08]  /*0b20*/  MUFU.RCP R0, R8 ;  /* 0x0000000800007308 */ /* 0x000e300000001000 */
[----:B------:R-:W1:Y:S01]  /*0b30*/  FCHK P0, R21, R8 ;  /* 0x0000000815007302 */ /* 0x000e620000000000 */
[----:B0-----:R-:W-:-:S04]  /*0b40*/  FFMA R3, -R8, R0, 1 ;  /* 0x3f80000008037423 */ /* 0x001fc80000000100 */
[----:B------:R-:W-:-:S04]  /*0b50*/  FFMA R0, R0, R3, R0 ;  /* 0x0000000300007223 */ /* 0x000fc80000000000 */
[----:B------:R-:W-:-:S04]  /*0b60*/  FFMA R2, R0, R21, RZ ;  /* 0x0000001500027223 */ /* 0x000fc800000000ff */
[----:B------:R-:W-:-:S04]  /*0b70*/  FFMA R3, -R8, R2, R21 ;  /* 0x0000000208037223 */ /* 0x000fc80000000115 */
[----:B------:R-:W-:Y:S01]  /*0b80*/  FFMA R5, R0, R3, R2 ;  /* 0x0000000300057223 */ /* 0x000fe20000000002 */
[----:B-1----:R-:W-:Y:S06]  /*0b90*/  @!P0 BRA `(.L_x_12) ;  /* 0x0000000000108947 */ /* 0x002fec0003800000 */
[----:B------:R-:W-:Y:S02]  /*0ba0*/  MOV R3, R21 ;  /* 0x0000001500037202 */ /* 0x000fe40000000f00 */
[----:B------:R-:W-:-:S07]  /*0bb0*/  MOV R2, 0xbd0 ;  /* 0x00000bd000027802 */ /* 0x000fce0000000f00 */
[----:B------:R-:W-:Y:S05]  /*0bc0*/  CALL.REL.NOINC `($__internal_1_$__cuda_sm3x_div_rn_noftz_f32_slowpath) ;  /* 0x0000000000847944 */ /* 0x000fea0003c00000 */
[----:B------:R-:W-:-:S07]  /*0bd0*/  MOV R5, R0 ;  /* 0x0000000000057202 */ /* 0x000fce0000000f00 */
.L_x_12:
[----:B------:R-:W-:Y:S05]  /*0be0*/  BSYNC.RECONVERGENT B0 ;  /* 0x0000000000007941 */ /* 0x000fea0003800200 */
.L_x_11:
[----:B------:R-:W0:Y:S02]  /*0bf0*/  LDC.64 R2, c[0x0][0x390] ;  /* 0x0000e400ff027b82 */ /* 0x000e240000000a00 */
[----:B0-----:R-:W-:-:S05]  /*0c00*/  IMAD.WIDE R6, R6, 0x4, R2 ;  /* 0x0000000406067825 */ /* 0x001fca00078e0202 */
[----:B------:R-:W-:Y:S01]  /*0c10*/  STG.E desc[UR12][R6.64], R5 ;  /* 0x0000000506007986 */ /* 0x000fe2000c10190c */
[----:B------:R-:W-:Y:S05]  /*0c20*/  EXIT ;  /* 0x000000000000794d */ /* 0x000fea0003800000 */
.L_x_10:
[----:B------:R-:W0:Y:S02]  /*0c30*/  LDC.64 R2, c[0x0][0x390] ;  /* 0x0000e400ff027b82 */ /* 0x000e240000000a00 */
[----:B0-----:R-:W-:-:S05]  /*0c40*/  IMAD.WIDE R2, R6, 0x4, R2 ;  /* 0x0000000406027825 */ /* 0x001fca00078e0202 */
[----:B------:R-:W-:Y:S01]  /*0c50*/  STG.E desc[UR12][R2.64], RZ ;  /* 0x000000ff02007986 */ /* 0x000fe2000c10190c */
[----:B------:R-:W-:Y:S05]  /*0c60*/  EXIT ;  /* 0x000000000000794d */ /* 0x000fea0003800000 */
        .weak           $__internal_0_$__cuda_sm20_sqrt_rn_f32_slowpath
        .type           $__internal_0_$__cuda_sm20_sqrt_rn_f32_slowpath,@function
        .size           $__internal_0_$__cuda_sm20_sqrt_rn_f32_slowpath,($__internal_1_$__cuda_sm3x_div_rn_noftz_f32_slowpath - $__internal_0_$__cuda_sm20_sqrt_rn_f32_slowpath)
$__internal_0_$__cuda_sm20_sqrt_rn_f32_slowpath:
[----:B------:R-:W-:-:S13]  /*0c70*/  LOP3.LUT P0, RZ, R0, 0x7fffffff, RZ, 0xc0, !PT ;  /* 0x7fffffff00ff7812 */ /* 0x000fda000780c0ff */
[----:B------:R-:W-:Y:S01]  /*0c80*/  @!P0 IMAD.MOV.U32 R2, RZ, RZ, R0 ;  /* 0x000000ffff028224 */ /* 0x000fe200078e0000 */
[----:B------:R-:W-:Y:S06]  /*0c90*/  @!P0 BRA `(.L_x_13) ;  /* 0x0000000000408947 */ /* 0x000fec0003800000 */
[----:B------:R-:W-:-:S13]  /*0ca0*/  FSETP.GEU.FTZ.AND P0, PT, R0, RZ, PT ;  /* 0x000000ff0000720b */ /* 0x000fda0003f1e000 */
[----:B------:R-:W-:Y:S01]  /*0cb0*/  @!P0 MOV R2, 0x7fffffff ;  /* 0x7fffffff00028802 */ /* 0x000fe20000000f00 */
[----:B------:R-:W-:Y:S06]  /*0cc0*/  @!P0 BRA `(.L_x_13) ;  /* 0x0000000000348947 */ /* 0x000fec0003800000 */
[----:B------:R-:W-:-:S13]  /*0cd0*/  FSETP.GTU.FTZ.AND P0, PT, |R0|, +INF , PT ;  /* 0x7f8000000000780b */ /* 0x000fda0003f1c200 */
[----:B------:R-:W-:Y:S01]  /*0ce0*/  @P0 FADD.FTZ R2, R0, 1 ;  /* 0x3f80000000020421 */ /* 0x000fe20000010000 */
[----:B------:R-:W-:Y:S06]  /*0cf0*/  @P0 BRA `(.L_x_13) ;  /* 0x0000000000280947 */ /* 0x000fec0003800000 */
[----:B------:R-:W-:-:S13]  /*0d00*/  FSETP.NEU.FTZ.AND P0, PT, |R0|, +INF , PT ;  /* 0x7f8000000000780b */ /* 0x000fda0003f1d200 */
[----:B------:R-:W-:-:S04]  /*0d10*/  @P0 FFMA R3, R0, 1.84467440737095516160e+19, RZ ;  /* 0x5f80000000030823 */ /* 0x000fc800000000ff */
[----:B------:R-:W0:Y:S02]  /*0d20*/  @P0 MUFU.RSQ R2, R3 ;  /* 0x0000000300020308 */ /* 0x000e240000001400 */
[----:B0-----:R-:W-:Y:S01]  /*0d30*/  @P0 FMUL.FTZ R8, R3, R2 ;  /* 0x0000000203080220 */ /* 0x001fe20000410000 */
[----:B------:R-:W-:Y:S01]  /*0d40*/  @P0 FMUL.FTZ R9, R2, 0.5 ;  /* 0x3f00000002090820 */ /* 0x000fe20000410000 */
[----:B------:R-:W-:Y:S02]  /*0d50*/  @!P0 MOV R2, R0 ;  /* 0x0000000000028202 */ /* 0x000fe40000000f00 */
[----:B------:R-:W-:-:S04]  /*0d60*/  @P0 FADD.FTZ R5, -R8, -RZ ;  /* 0x800000ff08050221 */ /* 0x000fc80000010100 */
[----:B------:R-:W-:-:S04]  /*0d70*/  @P0 FFMA R5, R8, R5, R3 ;  /* 0x0000000508050223 */ /* 0x000fc80000000003 */
[----:B------:R-:W-:-:S04]  /*0d80*/  @P0 FFMA R5, R5, R9, R8 ;  /* 0x0000000905050223 */ /* 0x000fc80000000008 */
[----:B------:R-:W-:-:S07]  /*0d90*/  @P0 FMUL.FTZ R2, R5, 2.3283064365386962891e-10 ;  /* 0x2f80000005020820 */ /* 0x000fce0000410000 */
.L_x_13:
[----:B------:R-:W-:Y:S02]  /*0da0*/  HFMA2 R3, -RZ, RZ, 0, 0 ;  /* 0x00000000ff037431 */ /* 0x000fe400000001ff */
[----:B------:R-:W-:Y:S01]  /*0db0*/  IMAD.MOV.U32 R0, RZ, RZ, R2 ;  /* 0x000000ffff007224 */ /* 0x000fe200078e0002 */
[----:B------:R-:W-:-:S04]  /*0dc0*/  MOV R2, R10 ;  /* 0x0000000a00027202 */ /* 0x000fc80000000f00 */
[----:B------:R-:W-:Y:S05]  /*0dd0*/  RET.REL.NODEC R2 `(_Z25compute_cosine_similarityPfS_S_ii) ;  /* 0xfffffff002887950 */ /* 0x000fea0003c3ffff */
        .weak           $__internal_1_$__cuda_sm3x_div_rn_noftz_f32_slowpath
        .type           $__internal_1_$__cuda_sm3x_div_rn_noftz_f32_slowpath,@function
        .size           $__internal_1_$__cuda_sm3x_div_rn_noftz_f32_slowpath,(.L_x_27 - $__internal_1_$__cuda_sm3x_div_rn_noftz_f32_slowpath)
$__internal_1_$__cuda_sm3x_div_rn_noftz_f32_slowpath:
[----:B------:R-:W-:Y:S01]  /*0de0*/  SHF.R.U32.HI R4, RZ, 0x17, R8 ;  /* 0x00000017ff047819 */ /* 0x000fe20000011608 */
[----:B------:R-:W-:Y:S01]  /*0df0*/  BSSY.RECONVERGENT B1, `(.L_x_14) ;  /* 0x0000064000017945 */ /* 0x000fe20003800200 */
[----:B------:R-:W-:Y:S02]  /*0e00*/  SHF.R.U32.HI R0, RZ, 0x17, R3 ;  /* 0x00000017ff007819 */ /* 0x000fe40000011603 */
[----:B------:R-:W-:Y:S02]  /*0e10*/  LOP3.LUT R13, R4, 0xff, RZ, 0xc0, !PT ;  /* 0x000000ff040d7812 */ /* 0x000fe400078ec0ff */
[----:B------:R-:W-:Y:S02]  /*0e20*/  LOP3.LUT R10, R0, 0xff, RZ, 0xc0, !PT ;  /* 0x000000ff000a7812 */ /* 0x000fe400078ec0ff */
[----:B------:R-:W-:Y:S01]  /*0e30*/  MOV R4, R8 ;  /* 0x0000000800047202 */ /* 0x000fe20000000f00 */
[----:B------:R-:W-:Y:S01]  /*0e40*/  VIADD R9, R13, 0xffffffff ;  /* 0xffffffff0d097836 */ /* 0x000fe20000000000 */
[----:B------:R-:W-:-:S04]  /*0e50*/  IADD3 R7, PT, PT, R10, -0x1, RZ ;  /* 0xffffffff0a077810 */ /* 0x000fc80007ffe0ff */
[----:B------:R-:W-:-:S04]  /*0e60*/  ISETP.GT.U32.AND P0, PT, R9, 0xfd, PT ;  /* 0x000000fd0900780c */ /* 0x000fc80003f04070 */
[----:B------:R-:W-:-:S13]  /*0e70*/  ISETP.GT.U32.OR P0, PT, R7, 0xfd, P0 ;  /* 0x000000fd0700780c */ /* 0x000fda0000704470 */
[----:B------:R-:W-:Y:S01]  /*0e80*/  @!P0 IMAD.MOV.U32 R5, RZ, RZ, RZ ;  /* 0x000000ffff058224 */ /* 0x000fe200078e00ff */
[----:B------:R-:W-:Y:S06]  /*0e90*/  @!P0 BRA `(.L_x_15) ;  /* 0x0000000000608947 */ /* 0x000fec0003800000 */
[----:B------:R-:W-:Y:S02]  /*0ea0*/  FSETP.GTU.FTZ.AND P0, PT, |R3|, +INF , PT ;  /* 0x7f8000000300780b */ /* 0x000fe40003f1c200 */
[----:B------:R-:W-:Y:S02]  /*0eb0*/  FSETP.GTU.FTZ.AND P1, PT, |R8|, +INF , PT ;  /* 0x7f8000000800780b */ /* 0x000fe40003f3c200 */
[----:B------:R-:W-:Y:S02]  /*0ec0*/  MOV R0, R8 ;  /* 0x0000000800007202 */ /* 0x000fe40000000f00 */
[----:B------:R-:W-:-:S13]  /*0ed0*/  PLOP3.LUT P0, PT, P0, P1, PT, 0xf8, 0x8f ;  /* 0x00000000008f781c */ /* 0x000fda0000703f70 */
[----:B------:R-:W-:Y:S05]  /*0ee0*/  @P0 BRA `(.L_x_16) ;  /* 0x00000004004c0947 */ /* 0x000fea0003800000 */
[----:B------:R-:W-:-:S13]  /*0ef0*/  LOP3.LUT P0, RZ, R4, 0x7fffffff, R3, 0xc8, !PT ;  /* 0x7fffffff04ff7812 */ /* 0x000fda000780c803 */
[----:B------:R-:W-:Y:S05]  /*0f00*/  @!P0 BRA `(.L_x_17) ;  /* 0x00000004003c8947 */ /* 0x000fea0003800000 */
[C---:B------:R-:W-:Y:S02]  /*0f10*/  FSETP.NEU.FTZ.AND P2, PT, |R3|.reuse, +INF , PT ;  /* 0x7f8000000300780b */ /* 0x040fe40003f5d200 */
[----:B------:R-:W-:Y:S02]  /*0f20*/  FSETP.NEU.FTZ.AND P1, PT, |R0|, +INF , PT ;  /* 0x7f8000000000780b */ /* 0x000fe40003f3d200 */
[----:B------:R-:W-:-:S11]  /*0f30*/  FSETP.NEU.FTZ.AND P0, PT, |R3|, +INF , PT ;  /* 0x7f8000000300780b */ /* 0x000fd60003f1d200 */
[----:B------:R-:W-:Y:S05]  /*0f40*/  @!P1 BRA !P2, `(.L_x_17) ;  /* 0x00000004002c9947 */ /* 0x000fea0005000000 */
[----:B------:R-:W-:-:S04]  /*0f50*/  LOP3.LUT P2, RZ, R3, 0x7fffffff, RZ, 0xc0, !PT ;  /* 0x7fffffff03ff7812 */ /* 0x000fc8000784c0ff */
[----:B------:R-:W-:-:S13]  /*0f60*/  PLOP3.LUT P1, PT, P1, P2, PT, 0x2f, 0xf2 ;  /* 0x0000000000f2781c */ /* 0x000fda0000f24577 */
[----:B------:R-:W-:Y:S05]  /*0f70*/  @P1 BRA `(.L_x_18) ;  /* 0x0000000400181947 */ /* 0x000fea0003800000 */
[----:B------:R-:W-:-:S04]  /*0f80*/  LOP3.LUT P1, RZ, R4, 0x7fffffff, RZ, 0xc0, !PT ;  /* 0x7fffffff04ff7812 */ /* 0x000fc8000782c0ff */
[----:B------:R-:W-:-:S13]  /*0f90*/  PLOP3.LUT P0, PT, P0, P1, PT, 0x2f, 0xf2 ;  /* 0x0000000000f2781c */ /* 0x000fda0000702577 */
[----:B------:R-:W-:Y:S05]  /*0fa0*/  @P0 BRA `(.L_x_19) ;  /* 0x0000000400000947 */ /* 0x000fea0003800000 */
[----:B------:R-:W-:Y:S02]  /*0fb0*/  ISETP.GE.AND P0, PT, R7, RZ, PT ;  /* 0x000000ff0700720c */ /* 0x000fe40003f06270 */
[----:B------:R-:W-:-:S11]  /*0fc0*/  ISETP.GE.AND P1, PT, R9, RZ, PT ;  /* 0x000000ff0900720c */ /* 0x000fd60003f26270 */
[----:B------:R-:W-:Y:S01]  /*0fd0*/  @P0 MOV R5, RZ ;  /* 0x000000ff00050202 */ /* 0x000fe20000000f00 */
[----:B------:R-:W-:Y:S02]  /*0fe0*/  @!P0 IMAD.MOV.U32 R5, RZ, RZ, -0x40 ;  /* 0xffffffc0ff058424 */ /* 0x000fe400078e00ff */
[----:B------:R-:W-:Y:S01]  /*0ff0*/  @!P0 FFMA R3, R3, 1.84467440737095516160e+19, RZ ;  /* 0x5f80000003038823 */ /* 0x000fe200000000ff */
[----:B------:R-:W-:Y:S02]  /*1000*/  @!P1 FFMA R4, R0, 1.84467440737095516160e+19, RZ ;  /* 0x5f80000000049823 */ /* 0x000fe400000000ff */
[----:B------:R-:W-:-:S07]  /*1010*/  @!P1 IADD3 R5, PT, PT, R5, 0x40, RZ ;  /* 0x0000004005059810 */ /* 0x000fce0007ffe0ff */
.L_x_15:
[----:B------:R-:W-:Y:S01]  /*1020*/  LEA R7, R13, 0xc0800000, 0x17 ;  /* 0xc08000000d077811 */ /* 0x000fe200078eb8ff */
[----:B------:R-:W-:Y:S03]  /*1030*/  BSSY.RECONVERGENT B2, `(.L_x_20) ;  /* 0x0000036000027945 */ /* 0x000fe60003800200 */
[----:B------:R-:W-:Y:S01]  /*1040*/  IADD3 R7, PT, PT, -R7, R4, RZ ;  /* 0x0000000407077210 */ /* 0x000fe20007ffe1ff */
[----:B------:R-:W-:-:S03]  /*1050*/  VIADD R4, R10, 0xffffff81 ;  /* 0xffffff810a047836 */ /* 0x000fc60000000000 */
[----:B------:R-:W0:Y:S01]  /*1060*/  MUFU.RCP R8, R7 ;  /* 0x0000000700087308 */ /* 0x000e220000001000 */
[----:B------:R-:W-:Y:S01]  /*1070*/  FADD.FTZ R9, -R7, -RZ ;  /* 0x800000ff07097221 */ /* 0x000fe20000010100 */
[C---:B------:R-:W-:Y:S01]  /*1080*/  IMAD R0, R4.reuse, -0x800000, R3 ;  /* 0xff80000004007824 */ /* 0x040fe200078e0203 */
[----:B------:R-:W-:-:S04]  /*1090*/  IADD3 R4, PT, PT, R4, 0x7f, -R13 ;  /* 0x0000007f04047810 */ /* 0x000fc80007ffe80d */
[----:B------:R-:W-:Y:S01]  /*10a0*/  IADD3 R4, PT, PT, R4, R5, RZ ;  /* 0x0000000504047210 */ /* 0x000fe20007ffe0ff */
[----:B0-----:R-:W-:-:S04]  /*10b0*/  FFMA R11, R8, R9, 1 ;  /* 0x3f800000080b7423 */ /* 0x001fc80000000009 */
[----:B------:R-:W-:-:S04]  /*10c0*/  FFMA R10, R8, R11, R8 ;  /* 0x0000000b080a7223 */ /* 0x000fc80000000008 */
[----:B------:R-:W-:-:S04]  /*10d0*/  FFMA R3, R0, R10, RZ ;  /* 0x0000000a00037223 */ /* 0x000fc800000000ff */
[----:B------:R-:W-:-:S04]  /*10e0*/  FFMA R8, R9, R3, R0 ;  /* 0x0000000309087223 */ /* 0x000fc80000000000 */
[----:B------:R-:W-:-:S04]  /*10f0*/  FFMA R11, R10, R8, R3 ;  /* 0x000000080a0b7223 */ /* 0x000fc80000000003 */
[----:B------:R-:W-:-:S04]  /*1100*/  FFMA R8, R9, R11, R0 ;  /* 0x0000000b09087223 */ /* 0x000fc80000000000 */
[----:B------:R-:W-:-:S05]  /*1110*/  FFMA R0, R10, R8, R11 ;  /* 0x000000080a007223 */ /* 0x000fca000000000b */
[----:B------:R-:W-:-:S04]  /*1120*/  SHF.R.U32.HI R3, RZ, 0x17, R0 ;  /* 0x00000017ff037819 */ /* 0x000fc80000011600 */
[----:B------:R-:W-:-:S04]  /*1130*/  LOP3.LUT R3, R3, 0xff, RZ, 0xc0, !PT ;  /* 0x000000ff03037812 */ /* 0x000fc800078ec0ff */
[----:B------:R-:W-:-:S05]  /*1140*/  IADD3 R7, PT, PT, R3, R4, RZ ;  /* 0x0000000403077210 */ /* 0x000fca0007ffe0ff */
[----:B------:R-:W-:-:S05]  /*1150*/  VIADD R3, R7, 0xffffffff ;  /* 0xffffffff07037836 */ /* 0x000fca0000000000 */
[----:B------:R-:W-:-:S13]  /*1160*/  ISETP.GE.U32.AND P0, PT, R3, 0xfe, PT ;  /* 0x000000fe0300780c */ /* 0x000fda0003f06070 */
[----:B------:R-:W-:Y:S05]  /*1170*/  @!P0 BRA `(.L_x_21) ;  /* 0x0000000000808947 */ /* 0x000fea0003800000 */
[----:B------:R-:W-:-:S13]  /*1180*/  ISETP.GT.AND P0, PT, R7, 0xfe, PT ;  /* 0x000000fe0700780c */ /* 0x000fda0003f04270 */
[----:B------:R-:W-:Y:S05]  /*1190*/  @P0 BRA `(.L_x_22) ;  /* 0x00000000006c0947 */ /* 0x000fea0003800000 */
[----:B------:R-:W-:-:S13]  /*11a0*/  ISETP.GE.AND P0, PT, R7, 0x1, PT ;  /* 0x000000010700780c */ /* 0x000fda0003f06270 */
[----:B------:R-:W-:Y:S05]  /*11b0*/  @P0 BRA `(.L_x_23) ;  /* 0x0000000000740947 */ /* 0x000fea0003800000 */
[----:B------:R-:W-:Y:S02]  /*11c0*/  ISETP.GE.AND P0, PT, R7, -0x18, PT ;  /* 0xffffffe80700780c */ /* 0x000fe40003f06270 */
[----:B------:R-:W-:-:S11]  /*11d0*/  LOP3.LUT R0, R0, 0x80000000, RZ, 0xc0, !PT ;  /* 0x8000000000007812 */ /* 0x000fd600078ec0ff */
[----:B------:R-:W-:Y:S05]  /*11e0*/  @!P0 BRA `(.L_x_23) ;  /* 0x0000000000688947 */ /* 0x000fea0003800000 */
[CCC-:B------:R-:W-:Y:S01]  /*11f0*/  FFMA.RZ R3, R10.reuse, R8.reuse, R11.reuse ;  /* 0x000000080a037223 */ /* 0x1c0fe2000000c00b */
[CCC-:B------:R-:W-:Y:S01]  /*1200*/  FFMA.RM R4, R10.reuse, R8.reuse, R11.reuse ;  /* 0x000000080a047223 */ /* 0x1c0fe2000000400b */
[C---:B------:R-:W-:Y:S02]  /*1210*/  ISETP.NE.AND P2, PT, R7.reuse, RZ, PT ;  /* 0x000000ff0700720c */ /* 0x040fe40003f45270 */
[----:B------:R-:W-:Y:S02]  /*1220*/  ISETP.NE.AND P1, PT, R7, RZ, PT ;  /* 0x000000ff0700720c */ /* 0x000fe40003f25270 */
[----:B------:R-:W-:Y:S01]  /*1230*/  LOP3.LUT R5, R3, 0x7fffff, RZ, 0xc0, !PT ;  /* 0x007fffff03057812 */ /* 0x000fe200078ec0ff */
[----:B------:R-:W-:Y:S01]  /*1240*/  FFMA.RP R3, R10, R8, R11 ;  /* 0x000000080a037223 */ /* 0x000fe2000000800b */
[----:B------:R-:W-:Y:S02]  /*1250*/  IADD3 R8, PT, PT, R7, 0x20, RZ ;  /* 0x0000002007087810 */ /* 0x000fe40007ffe0ff */
[----:B------:R-:W-:-:S02]  /*1260*/  LOP3.LUT R5, R5, 0x800000, RZ, 0xfc, !PT ;  /* 0x0080000005057812 */ /* 0x000fc400078efcff */
[----:B------:R-:W-:Y:S02]  /*1270*/  IADD3 R7, PT, PT, -R7, RZ, RZ ;  /* 0x000000ff07077210 */ /* 0x000fe40007ffe1ff */
[----:B------:R-:W-:Y:S02]  /*1280*/  SHF.L.U32 R8, R5, R8, RZ ;  /* 0x0000000805087219 */ /* 0x000fe400000006ff */
[----:B------:R-:W-:Y:S02]  /*1290*/  FSETP.NEU.FTZ.AND P0, PT, R3, R4, PT ;  /* 0x000000040300720b */ /* 0x000fe40003f1d000 */
[----:B------:R-:W-:Y:S02]  /*12a0*/  SEL R4, R7, RZ, P2 ;  /* 0x000000ff07047207 */ /* 0x000fe40001000000 */
[----:B------:R-:W-:Y:S02]  /*12b0*/  ISETP.NE.AND P1, PT, R8, RZ, P1 ;  /* 0x000000ff0800720c */ /* 0x000fe40000f25270 */
[----:B------:R-:W-:-:S02]  /*12c0*/  SHF.R.U32.HI R4, RZ, R4, R5 ;  /* 0x00000004ff047219 */ /* 0x000fc40000011605 */
[----:B------:R-:W-:Y:S02]  /*12d0*/  PLOP3.LUT P0, PT, P0, P1, PT, 0xf8, 0x8f ;  /* 0x00000000008f781c */ /* 0x000fe40000703f70 */
[----:B------:R-:W-:Y:S02]  /*12e0*/  SHF.R.U32.HI R8, RZ, 0x1, R4 ;  /* 0x00000001ff087819 */ /* 0x000fe40000011604 */
[----:B------:R-:W-:-:S04]  /*12f0*/  SEL R3, RZ, 0x1, !P0 ;  /* 0x00000001ff037807 */ /* 0x000fc80004000000 */
[----:B------:R-:W-:-:S04]  /*1300*/  LOP3.LUT R3, R3, 0x1, R8, 0xf8, !PT ;  /* 0x0000000103037812 */ /* 0x000fc800078ef808 */
[----:B------:R-:W-:-:S05]  /*1310*/  LOP3.LUT R3, R3, R4, RZ, 0xc0, !PT ;  /* 0x0000000403037212 */ /* 0x000fca00078ec0ff */
[----:B------:R-:W-:-:S05]  /*1320*/  IMAD.IADD R3, R8, 0x1, R3 ;  /* 0x0000000108037824 */ /* 0x000fca00078e0203 */
[----:B------:R-:W-:Y:S01]  /*1330*/  LOP3.LUT R0, R3, R0, RZ, 0xfc, !PT ;  /* 0x0000000003007212 */ /* 0x000fe200078efcff */
[----:B------:R-:W-:Y:S06]  /*1340*/  BRA `(.L_x_23) ;  /* 0x0000000000107947 */ /* 0x000fec0003800000 */
.L_x_22:
[----:B------:R-:W-:-:S04]  /*1350*/  LOP3.LUT R0, R0, 0x80000000, RZ, 0xc0, !PT ;  /* 0x8000000000007812 */ /* 0x000fc800078ec0ff */
[----:B------:R-:W-:Y:S01]  /*1360*/  LOP3.LUT R0, R0, 0x7f800000, RZ, 0xfc, !PT ;  /* 0x7f80000000007812 */ /* 0x000fe200078efcff */
[----:B------:R-:W-:Y:S06]  /*1370*/  BRA `(.L_x_23) ;  /* 0x0000000000047947 */ /* 0x000fec0003800000 */
.L_x_21:
[----:B------:R-:W-:-:S07]  /*1380*/  LEA R0, R4, R0, 0x17 ;  /* 0x0000000004007211 */ /* 0x000fce00078eb8ff */
.L_x_23:
[----:B------:R-:W-:Y:S05]  /*1390*/  BSYNC.RECONVERGENT B2 ;  /* 0x0000000000027941 */ /* 0x000fea0003800200 */
.L_x_20:
[----:B------:R-:W-:Y:S05]  /*13a0*/  BRA `(.L_x_24) ;  /* 0x0000000000207947 */ /* 0x000fea0003800000 */
.L_x_19:
[----:B------:R-:W-:-:S04]  /*13b0*/  LOP3.LUT R0, R4, 0x80000000, R3, 0x48, !PT ;  /* 0x8000000004007812 */ /* 0x000fc800078e4803 */
[----:B------:R-:W-:Y:S01]  /*13c0*/  LOP3.LUT R0, R0, 0x7f800000, RZ, 0xfc, !PT ;  /* 0x7f80000000007812 */ /* 0x000fe200078efcff */
[----:B------:R-:W-:Y:S06]  /*13d0*/  BRA `(.L_x_24) ;  /* 0x0000000000147947 */ /* 0x000fec0003800000 */
.L_x_18:
[----:B------:R-:W-:Y:S01]  /*13e0*/  LOP3.LUT R0, R4, 0x80000000, R3, 0x48, !PT ;  /* 0x8000000004007812 */ /* 0x000fe200078e4803 */
[----:B------:R-:W-:Y:S06]  /*13f0*/  BRA `(.L_x_24) ;  /* 0x00000000000c7947 */ /* 0x000fec0003800000 */
.L_x_17:
[----:B------:R-:W0:Y:S01]  /*1400*/  MUFU.RSQ R0, -QNAN ;  /* 0xffc0000000007908 */ /* 0x000e220000001400 */
[----:B------:R-:W-:Y:S05]  /*1410*/  BRA `(.L_x_24) ;  /* 0x0000000000047947 */ /* 0x000fea0003800000 */
.L_x_16:
[----:B------:R-:W-:-:S07]  /*1420*/  FADD.FTZ R0, R3, R0 ;  /* 0x0000000003007221 */ /* 0x000fce0000010000 */
.L_x_24:
[----:B------:R-:W-:Y:S05]  /*1430*/  BSYNC.RECONVERGENT B1 ;  /* 0x0000000000017941 */ /* 0x000fea0003800200 */
.L_x_14:
[----:B------:R-:W-:-:S04]  /*1440*/  HFMA2 R3, -RZ, RZ, 0, 0 ;  /* 0x00000000ff037431 */ /* 0x000fc800000001ff */
[----:B0-----:R-:W-:Y:S05]  /*1450*/  RET.REL.NODEC R2 `(_Z25compute_cosine_similarityPfS_S_ii) ;  /* 0xffffffe802e87950 */ /* 0x001fea0003c3ffff */
.L_x_25:
[----:B------:R-:W-:-:S00]  /*1460*/  BRA `(.L_x_25) ;  /* 0xfffffffc00fc7947 */ /* 0x000fc0000383ffff */
[----:B------:R-:W-:-:S00]  /*1470*/  NOP ;  /* 0x0000000000007918 */ /* 0x000fc00000000000 */
        /* <DEDUP_REMOVED lines=8> */
.L_x_27:


//--------------------- .nv.shared.reserved.0     --------------------------
	.section	.nv.shared.reserved.0,"aw",@nobits
	.weak		__nv_reservedSMEM_offset_0_alias
	.size		__nv_reservedSMEM_offset_0_alias, 0, 64
	.other		__nv_reservedSMEM_offset_0_alias,@"STO_CUDA_RESERVED_SHARED STV_DEFAULT"
__nv_reservedSMEM_offset_0_alias:
	.zero		0
	.zero		64


//--------------------- .nv.constant0._Z25compute_cosine_similarityPfS_S_ii --------------------------
	.section	.nv.constant0._Z25compute_cosine_similarityPfS_S_ii,"a",@progbits
	.sectionflags	@""
	.align	4
.nv.constant0._Z25compute_cosine_similarityPfS_S_ii:
	.zero		928


//--------------------- SYMBOLS --------------------------

	.type		.nv.reservedSmem.offset0,@object
	.size		.nv.reservedSmem.offset0,0x4
